	.headerflags	@"EF_CUDA_TEXMODE_UNIFIED EF_CUDA_64BIT_ADDRESS EF_CUDA_ACCELERATORS EF_CUDA_SM90 EF_CUDA_VIRTUAL_SM(EF_CUDA_SM90)"
	.elftype	@"ET_EXEC"


//--------------------- .nv.info                  --------------------------
	.section	.nv.info,"",@"SHT_CUDA_INFO"
	.align	4


	//----- nvinfo : EIATTR_REGCOUNT
	.align		4
        /*0000*/ 	.byte	0x04, 0x2f
        /*0002*/ 	.short	(.L_1 - .L_0)
	.align		4
.L_0:
        /*0004*/ 	.word	index@(triton_poi_fused__unsafe_index_add_mul_sigmoid_sub_37)
        /*0008*/ 	.word	0x00000020


	//----- nvinfo : EIATTR_MIN_STACK_SIZE
	.align		4
.L_1:
        /*000c*/ 	.byte	0x04, 0x12
        /*000e*/ 	.short	(.L_3 - .L_2)
	.align		4
.L_2:
        /*0010*/ 	.word	index@(triton_poi_fused__unsafe_index_add_mul_sigmoid_sub_37)
        /*0014*/ 	.word	0x00000000


	//----- nvinfo : EIATTR_FRAME_SIZE
	.align		4
.L_3:
        /*0018*/ 	.byte	0x04, 0x11
        /*001a*/ 	.short	(.L_5 - .L_4)
	.align		4
.L_4:
        /*001c*/ 	.word	index@(triton_poi_fused__unsafe_index_add_mul_sigmoid_sub_37)
        /*0020*/ 	.word	0x00000000


	//----- nvinfo : EIATTR_MIN_STACK_SIZE
	.align		4
.L_5:
        /*0024*/ 	.byte	0x04, 0x12
        /*0026*/ 	.short	(.L_7 - .L_6)
	.align		4
.L_6:
        /*0028*/ 	.word	index@(triton_poi_fused__unsafe_index_add_mul_sigmoid_sub_37)
        /*002c*/ 	.word	0x00000000
.L_7:


//--------------------- .nv.info.triton_poi_fused__unsafe_index_add_mul_sigmoid_sub_37 --------------------------
	.section	.nv.info.triton_poi_fused__unsafe_index_add_mul_sigmoid_sub_37,"",@"SHT_CUDA_INFO"
	.sectionflags	@""
	.align	4


	//----- nvinfo : EIATTR_CUDA_API_VERSION
	.align		4
        /*0000*/ 	.byte	0x04, 0x37
        /*0002*/ 	.short	(.L_9 - .L_8)
.L_8:
        /*0004*/ 	.word	0x0000007c


	//----- nvinfo : EIATTR_KPARAM_INFO
	.align		4
.L_9:
        /*0008*/ 	.byte	0x04, 0x17
        /*000a*/ 	.short	(.L_11 - .L_10)
.L_10:
        /*000c*/ 	.word	0x00000000
        /*0010*/ 	.short	0x000c
        /*0012*/ 	.short	0x0060
        /*0014*/ 	.byte	0x00, 0xf0, 0x11, 0x00


	//----- nvinfo : EIATTR_KPARAM_INFO
	.align		4
.L_11:
        /*0018*/ 	.byte	0x04, 0x17
        /*001a*/ 	.short	(.L_13 - .L_12)
.L_12:
        /*001c*/ 	.word	0x00000000
        /*0020*/ 	.short	0x000b
        /*0022*/ 	.short	0x0058
        /*0024*/ 	.byte	0x00, 0xf4, 0x21, 0x00


	//----- nvinfo : EIATTR_KPARAM_INFO
	.align		4
.L_13:
        /*0028*/ 	.byte	0x04, 0x17
        /*002a*/ 	.short	(.L_15 - .L_14)
.L_14:
        /*002c*/ 	.word	0x00000000
        /*0030*/ 	.short	0x000a
        /*0032*/ 	.short	0x0050
        /*0034*/ 	.byte	0x00, 0xf4, 0x21, 0x00


	//----- nvinfo : EIATTR_KPARAM_INFO
	.align		4
.L_15:
        /*0038*/ 	.byte	0x04, 0x17
        /*003a*/ 	.short	(.L_17 - .L_16)
.L_16:
        /*003c*/ 	.word	0x00000000
        /*0040*/ 	.short	0x0009
        /*0042*/ 	.short	0x0048
        /*0044*/ 	.byte	0x00, 0xf4, 0x21, 0x00


	//----- nvinfo : EIATTR_KPARAM_INFO
	.align		4
.L_17:
        /*0048*/ 	.byte	0x04, 0x17
        /*004a*/ 	.short	(.L_19 - .L_18)
.L_18:
        /*004c*/ 	.word	0x00000000
        /*0050*/ 	.short	0x0008
        /*0052*/ 	.short	0x0040
        /*0054*/ 	.byte	0x00, 0xf4, 0x21, 0x00


	//----- nvinfo : EIATTR_KPARAM_INFO
	.align		4
.L_19:
        /*0058*/ 	.byte	0x04, 0x17
        /*005a*/ 	.short	(.L_21 - .L_20)
.L_20:
        /*005c*/ 	.word	0x00000000
        /*0060*/ 	.short	0x0007
        /*0062*/ 	.short	0x0038
        /*0064*/ 	.byte	0x00, 0xf4, 0x21, 0x00


	//----- nvinfo : EIATTR_KPARAM_INFO
	.align		4
.L_21:
        /*0068*/ 	.byte	0x04, 0x17
        /*006a*/ 	.short	(.L_23 - .L_22)
.L_22:
        /*006c*/ 	.word	0x00000000
        /*0070*/ 	.short	0x0006
        /*0072*/ 	.short	0x0030
        /*0074*/ 	.byte	0x00, 0xf4, 0x21, 0x00


	//----- nvinfo : EIATTR_KPARAM_INFO
	.align		4
.L_23:
        /*0078*/ 	.byte	0x04, 0x17
        /*007a*/ 	.short	(.L_25 - .L_24)
.L_24:
        /*007c*/ 	.word	0x00000000
        /*0080*/ 	.short	0x0005
        /*0082*/ 	.short	0x0028
        /*0084*/ 	.byte	0x00, 0xf4, 0x21, 0x00


	//----- nvinfo : EIATTR_KPARAM_INFO
	.align		4
.L_25:
        /*0088*/ 	.byte	0x04, 0x17
        /*008a*/ 	.short	(.L_27 - .L_26)
.L_26:
        /*008c*/ 	.word	0x00000000
        /*0090*/ 	.short	0x0004
        /*0092*/ 	.short	0x0020
        /*0094*/ 	.byte	0x00, 0xf4, 0x21, 0x00


	//----- nvinfo : EIATTR_KPARAM_INFO
	.align		4
.L_27:
        /*0098*/ 	.byte	0x04, 0x17
        /*009a*/ 	.short	(.L_29 - .L_28)
.L_28:
        /*009c*/ 	.word	0x00000000
        /*00a0*/ 	.short	0x0003
        /*00a2*/ 	.short	0x0018
        /*00a4*/ 	.byte	0x00, 0xf4, 0x21, 0x00


	//----- nvinfo : EIATTR_KPARAM_INFO
	.align		4
.L_29:
        /*00a8*/ 	.byte	0x04, 0x17
        /*00aa*/ 	.short	(.L_31 - .L_30)
.L_30:
        /*00ac*/ 	.word	0x00000000
        /*00b0*/ 	.short	0x0002
        /*00b2*/ 	.short	0x0010
        /*00b4*/ 	.byte	0x00, 0xf4, 0x21, 0x00


	//----- nvinfo : EIATTR_KPARAM_INFO
	.align		4
.L_31:
        /*00b8*/ 	.byte	0x04, 0x17
        /*00ba*/ 	.short	(.L_33 - .L_32)
.L_32:
        /*00bc*/ 	.word	0x00000000
        /*00c0*/ 	.short	0x0001
        /*00c2*/ 	.short	0x0008
        /*00c4*/ 	.byte	0x00, 0xf4, 0x21, 0x00


	//----- nvinfo : EIATTR_KPARAM_INFO
	.align		4
.L_33:
        /*00c8*/ 	.byte	0x04, 0x17
        /*00ca*/ 	.short	(.L_35 - .L_34)
.L_34:
        /*00cc*/ 	.word	0x00000000
        /*00d0*/ 	.short	0x0000
        /*00d2*/ 	.short	0x0000
        /*00d4*/ 	.byte	0x00, 0xf4, 0x21, 0x00


	//----- nvinfo : EIATTR_SPARSE_MMA_MASK
	.align		4
.L_35:
        /*00d8*/ 	.byte	0x03, 0x50
        /*00da*/ 	.short	0x0000


	//----- nvinfo : EIATTR_MAXREG_COUNT
	.align		4
        /*00dc*/ 	.byte	0x03, 0x1b
        /*00de*/ 	.short	0x00ff


	//----- nvinfo : EIATTR_EXIT_INSTR_OFFSETS
	.align		4
        /*00e0*/ 	.byte	0x04, 0x1c
        /*00e2*/ 	.short	(.L_37 - .L_36)


	//   ....[0]....
.L_36:
        /*00e4*/ 	.word	0x00000c60


	//----- nvinfo : EIATTR_REQNTID
	.align		4
.L_37:
        /*00e8*/ 	.byte	0x04, 0x10
        /*00ea*/ 	.short	(.L_39 - .L_38)
.L_38:
        /*00ec*/ 	.word	0x00000080
        /*00f0*/ 	.word	0x00000001
        /*00f4*/ 	.word	0x00000001


	//----- nvinfo : EIATTR_CBANK_PARAM_SIZE
	.align		4
.L_39:
        /*00f8*/ 	.byte	0x03, 0x19
        /*00fa*/ 	.short	0x0064


	//----- nvinfo : EIATTR_PARAM_CBANK
	.align		4
        /*00fc*/ 	.byte	0x04, 0x0a
        /*00fe*/ 	.short	(.L_41 - .L_40)
	.align		4
.L_40:
        /*0100*/ 	.word	index@(.nv.constant0.triton_poi_fused__unsafe_index_add_mul_sigmoid_sub_37)
        /*0104*/ 	.short	0x0210
        /*0106*/ 	.short	0x0064


	//----- nvinfo : EIATTR_SW_WAR
	.align		4
.L_41:
        /*0108*/ 	.byte	0x04, 0x36
        /*010a*/ 	.short	(.L_43 - .L_42)
.L_42:
        /*010c*/ 	.word	0x00000008
.L_43:


//--------------------- .nv.callgraph             --------------------------
	.section	.nv.callgraph,"",@"SHT_CUDA_CALLGRAPH"
	.align	4
	.sectionentsize	8
	.align		4
        /*0000*/ 	.word	0x00000000
	.align		4
        /*0004*/ 	.word	0xffffffff
	.align		4
        /*0008*/ 	.word	0x00000000
	.align		4
        /*000c*/ 	.word	0xfffffffe
	.align		4
        /*0010*/ 	.word	0x00000000
	.align		4
        /*0014*/ 	.word	0xfffffffd
	.align		4
        /*0018*/ 	.word	0x00000000
	.align		4
        /*001c*/ 	.word	0xfffffffc


//--------------------- .text.triton_poi_fused__unsafe_index_add_mul_sigmoid_sub_37 --------------------------
	.section	.text.triton_poi_fused__unsafe_index_add_mul_sigmoid_sub_37,"ax",@progbits
	.align	128
        .global         triton_poi_fused__unsafe_index_add_mul_sigmoid_sub_37
        .type           triton_poi_fused__unsafe_index_add_mul_sigmoid_sub_37,@function
        .size           triton_poi_fused__unsafe_index_add_mul_sigmoid_sub_37,(.L_x_1 - triton_poi_fused__unsafe_index_add_mul_sigmoid_sub_37)
        .other          triton_poi_fused__unsafe_index_add_mul_sigmoid_sub_37,@"STO_CUDA_ENTRY STV_DEFAULT"
triton_poi_fused__unsafe_index_add_mul_sigmoid_sub_37:
.text.triton_poi_fused__unsafe_index_add_mul_sigmoid_sub_37:
[----:B------:R-:W-:Y:S01]  /*0000*/  LDC R1, c[0x0][0x28] ;  /* 0x00000a00ff017b82 */ /* 0x000fe20000000800 */
[----:B------:R-:W1:Y:S07]  /*0010*/  S2R R2, SR_TID.X ;  /* 0x0000000000027919 */ /* 0x000e6e0000002100 */
[----:B------:R-:W2:Y:S01]  /*0020*/  LDC.64 R4, c[0x0][0x220] ;  /* 0x00008800ff047b82 */ /* 0x000ea20000000a00 */
[----:B------:R-:W-:Y:S01]  /*0030*/  ULDC.64 UR4, c[0x0][0x208] ;  /* 0x0000820000047ab9 */ /* 0x000fe20000000a00 */
[----:B------:R-:W-:Y:S01]  /*0040*/  ULDC.64 UR6, c[0x0][0x230] ;  /* 0x00008c0000067ab9 */ /* 0x000fe20000000a00 */
[----:B------:R-:W3:Y:S01]  /*0050*/  S2R R3, SR_CTAID.X ;  /* 0x0000000000037919 */ /* 0x000ee20000002500 */
[----:B------:R-:W-:-:S04]  /*0060*/  ULDC.64 UR8, c[0x0][0x260] ;  /* 0x0000980000087ab9 */ /* 0x000fc80000000a00 */
[----:B------:R-:W4:Y:S08]  /*0070*/  LDC.64 R8, c[0x0][0x238] ;  /* 0x00008e00ff087b82 */ /* 0x000f300000000a00 */
[----:B------:R-:W5:Y:S01]  /*0080*/  LDC.64 R12, c[0x0][0x248] ;  /* 0x00009200ff0c7b82 */ /* 0x000f620000000a00 */
[----:B-1----:R-:W-:-:S05]  /*0090*/  LOP3.LUT R2, R2, 0x7f, RZ, 0xc0, !PT ;  /* 0x0000007f02027812 */ /* 0x002fca00078ec0ff */
[----:B---3--:R-:W-:-:S05]  /*00a0*/  IMAD R2, R3, 0x80, R2 ;  /* 0x0000008003027824 */ /* 0x008fca00078e0202 */
[----:B------:R-:W-:-:S04]  /*00b0*/  SHF.R.S32.HI R7, RZ, 0x1f, R2 ;  /* 0x0000001fff077819 */ /* 0x000fc80000011402 */
[----:B------:R-:W-:Y:S02]  /*00c0*/  LEA.HI R10, R7, R2, RZ, 0x3 ;  /* 0x00000002070a7211 */ /* 0x000fe400078f18ff */
[----:B------:R-:W1:Y:S02]  /*00d0*/  LDC.64 R6, c[0x0][0x228] ;  /* 0x00008a00ff067b82 */ /* 0x000e640000000a00 */
[----:B------:R-:W-:Y:S02]  /*00e0*/  SHF.R.S32.HI R0, RZ, 0x3, R10 ;  /* 0x00000003ff007819 */ /* 0x000fe4000001140a */
[----:B------:R-:W-:Y:S02]  /*00f0*/  LOP3.LUT R29, R10, 0xfffffff8, RZ, 0xc0, !PT ;  /* 0xfffffff80a1d7812 */ /* 0x000fe400078ec0ff */
[----:B------:R-:W-:-:S03]  /*0100*/  LEA.HI R11, R0, R0, RZ, 0x3 ;  /* 0x00000000000b7211 */ /* 0x000fc600078f18ff */
[----:B------:R-:W-:Y:S01]  /*0110*/  IMAD.IADD R29, R2, 0x1, -R29 ;  /* 0x00000001021d7824 */ /* 0x000fe200078e0a1d */
[----:B------:R-:W-:-:S05]  /*0120*/  LOP3.LUT R11, R11, 0xfffffff8, RZ, 0xc0, !PT ;  /* 0xfffffff80b0b7812 */ /* 0x000fca00078ec0ff */
[----:B------:R-:W-:-:S04]  /*0130*/  IMAD.IADD R0, R0, 0x1, -R11 ;  /* 0x0000000100007824 */ /* 0x000fc800078e0a0b */
[----:B--2---:R-:W-:-:S06]  /*0140*/  IMAD.WIDE R4, R0, 0x8, R4 ;  /* 0x0000000800047825 */ /* 0x004fcc00078e0204 */
[----:B------:R-:W2:Y:S01]  /*0150*/  LDG.E.EL.64 R4, desc[UR4][R4.64] ;  /* 0x0000000404047981 */ /* 0x000ea2000c2e1b00 */
[----:B-1----:R-:W-:-:S06]  /*0160*/  IMAD.WIDE R6, R29, 0x8, R6 ;  /* 0x000000081d067825 */ /* 0x002fcc00078e0206 */
[----:B------:R-:W3:Y:S01]  /*0170*/  LDG.E.EL.64 R6, desc[UR4][R6.64] ;  /* 0x0000000406067981 */ /* 0x000ee2000c2e1b00 */
[----:B----4-:R-:W-:-:S06]  /*0180*/  IMAD.WIDE R10, R29, 0x8, R8 ;  /* 0x000000081d0a7825 */ /* 0x010fcc00078e0208 */
[----:B------:R-:W4:Y:S01]  /*0190*/  LDG.E.EL.64 R10, desc[UR4][R10.64] ;  /* 0x000000040a0a7981 */ /* 0x000f22000c2e1b00 */
[----:B-----5:R-:W-:-:S06]  /*01a0*/  IMAD.WIDE R8, R0, 0x8, R12 ;  /* 0x0000000800087825 */ /* 0x020fcc00078e020c */
[----:B------:R-:W5:Y:S01]  /*01b0*/  LDG.E.EL.64 R8, desc[UR4][R8.64] ;  /* 0x0000000408087981 */ /* 0x000f62000c2e1b00 */
[----:B------:R-:W-:-:S04]  /*01c0*/  SHF.R.S32.HI R3, RZ, 0x18, R3 ;  /* 0x00000018ff037819 */ /* 0x000fc80000011403 */
[----:B------:R-:W-:-:S04]  /*01d0*/  SGXT R3, R3, 0x1 ;  /* 0x000000010303781a */ /* 0x000fc80000000200 */
[----:B------:R-:W-:-:S04]  /*01e0*/  LEA.HI R3, R3, R2, RZ, 0x6 ;  /* 0x0000000203037211 */ /* 0x000fc800078f30ff */
[----:B------:R-:W-:-:S05]  /*01f0*/  SHF.R.S32.HI R3, RZ, 0x6, R3 ;  /* 0x00000006ff037819 */ /* 0x000fca0000011403 */
[----:B------:R-:W-:-:S05]  /*0200*/  IMAD.SHL.U32 R17, R3, 0x4, RZ ;  /* 0x0000000403117824 */ /* 0x000fca00078e00ff */
[----:B------:R-:W-:Y:S02]  /*0210*/  SHF.R.S32.HI R16, RZ, 0x1f, R17 ;  /* 0x0000001fff107819 */ /* 0x000fe40000011411 */
[----:B--2---:R-:W-:-:S04]  /*0220*/  SHF.R.U32.HI R13, RZ, 0x1e, R5 ;  /* 0x0000001eff0d7819 */ /* 0x004fc80000011605 */
[----:B------:R-:W-:-:S04]  /*0230*/  LOP3.LUT R13, R13, 0x2, RZ, 0xc0, !PT ;  /* 0x000000020d0d7812 */ /* 0x000fc800078ec0ff */
[----:B------:R-:W-:Y:S02]  /*0240*/  IADD3 R14, P0, R4, R13, RZ ;  /* 0x0000000d040e7210 */ /* 0x000fe40007f1e0ff */
[----:B---3--:R-:W-:-:S03]  /*0250*/  SHF.R.U32.HI R13, RZ, 0x1e, R7 ;  /* 0x0000001eff0d7819 */ /* 0x008fc60000011607 */
[----:B------:R-:W-:Y:S01]  /*0260*/  IMAD.X R15, RZ, RZ, R5, P0 ;  /* 0x000000ffff0f7224 */ /* 0x000fe200000e0605 */
[----:B------:R-:W-:Y:S02]  /*0270*/  LOP3.LUT R13, R13, 0x2, RZ, 0xc0, !PT ;  /* 0x000000020d0d7812 */ /* 0x000fe400078ec0ff */
[----:B----4-:R-:W-:Y:S02]  /*0280*/  SHF.R.U32.HI R3, RZ, 0x1e, R11 ;  /* 0x0000001eff037819 */ /* 0x010fe4000001160b */
[----:B------:R-:W-:Y:S02]  /*0290*/  IADD3 R18, P0, R6, R13, RZ ;  /* 0x0000000d06127210 */ /* 0x000fe40007f1e0ff */
[C---:B------:R-:W-:Y:S02]  /*02a0*/  LEA R5, P1, R14.reuse, R17, 0x1 ;  /* 0x000000110e057211 */ /* 0x040fe400078208ff */
[----:B------:R-:W-:Y:S01]  /*02b0*/  LOP3.LUT R3, R3, 0x2, RZ, 0xc0, !PT ;  /* 0x0000000203037812 */ /* 0x000fe200078ec0ff */
[----:B------:R-:W-:Y:S01]  /*02c0*/  IMAD.X R19, RZ, RZ, R7, P0 ;  /* 0x000000ffff137224 */ /* 0x000fe200000e0607 */
[----:B------:R-:W-:-:S02]  /*02d0*/  LEA.HI.X R14, R14, R16, R15, 0x1, P1 ;  /* 0x000000100e0e7211 */ /* 0x000fc400008f0c0f */
[----:B------:R-:W-:Y:S02]  /*02e0*/  IADD3 R4, P0, R5, R18, RZ ;  /* 0x0000001205047210 */ /* 0x000fe40007f1e0ff */
[----:B------:R-:W-:Y:S02]  /*02f0*/  IADD3 R20, P1, R10, R3, RZ ;  /* 0x000000030a147210 */ /* 0x000fe40007f3e0ff */
[----:B-----5:R-:W-:Y:S01]  /*0300*/  SHF.R.U32.HI R27, RZ, 0x1e, R9 ;  /* 0x0000001eff1b7819 */ /* 0x020fe20000011609 */
[----:B------:R-:W-:Y:S02]  /*0310*/  IMAD.X R3, R14, 0x1, R19, P0 ;  /* 0x000000010e037824 */ /* 0x000fe400000e0613 */
[----:B------:R-:W-:Y:S01]  /*0320*/  IMAD.X R21, RZ, RZ, R11, P1 ;  /* 0x000000ffff157224 */ /* 0x000fe200008e060b */
[----:B------:R-:W-:Y:S02]  /*0330*/  LOP3.LUT R27, R27, 0x2, RZ, 0xc0, !PT ;  /* 0x000000021b1b7812 */ /* 0x000fe400078ec0ff */
[C---:B------:R-:W-:Y:S01]  /*0340*/  SHF.L.U64.HI R3, R4.reuse, 0x2, R3 ;  /* 0x0000000204037819 */ /* 0x040fe20000010203 */
[----:B------:R-:W-:Y:S01]  /*0350*/  IMAD.SHL.U32 R4, R4, 0x4, RZ ;  /* 0x0000000404047824 */ /* 0x000fe200078e00ff */
[----:B------:R-:W-:-:S04]  /*0360*/  IADD3 R6, P1, R20, R5, RZ ;  /* 0x0000000514067210 */ /* 0x000fc80007f3e0ff */
[----:B------:R-:W-:Y:S01]  /*0370*/  IADD3 R12, P0, R4, UR6, RZ ;  /* 0x00000006040c7c10 */ /* 0x000fe2000ff1e0ff */
[----:B------:R-:W-:Y:S01]  /*0380*/  IMAD.X R7, R21, 0x1, R14, P1 ;  /* 0x0000000115077824 */ /* 0x000fe200008e060e */
[----:B------:R-:W-:Y:S01]  /*0390*/  IADD3 R10, P1, R4, UR8, RZ ;  /* 0x00000008040a7c10 */ /* 0x000fe2000ff3e0ff */
[C---:B------:R-:W-:Y:S01]  /*03a0*/  IMAD.SHL.U32 R5, R6.reuse, 0x4, RZ ;  /* 0x0000000406057824 */ /* 0x040fe200078e00ff */
[----:B------:R-:W-:Y:S02]  /*03b0*/  IADD3.X R13, R3, UR7, RZ, P0, !PT ;  /* 0x00000007030d7c10 */ /* 0x000fe400087fe4ff */
[----:B------:R-:W-:Y:S02]  /*03c0*/  IADD3 R27, P0, R8, R27, RZ ;  /* 0x0000001b081b7210 */ /* 0x000fe40007f1e0ff */
[----:B------:R-:W-:Y:S02]  /*03d0*/  SHF.L.U64.HI R6, R6, 0x2, R7 ;  /* 0x0000000206067819 */ /* 0x000fe40000010207 */
[----:B------:R-:W-:Y:S01]  /*03e0*/  IADD3 R14, P2, R5, UR8, RZ ;  /* 0x00000008050e7c10 */ /* 0x000fe2000ff5e0ff */
[----:B------:R-:W-:Y:S01]  /*03f0*/  IMAD.X R22, RZ, RZ, R9, P0 ;  /* 0x000000ffff167224 */ /* 0x000fe200000e0609 */
[----:B------:R1:W2:Y:S01]  /*0400*/  LDG.E.EL R7, desc[UR4][R12.64] ;  /* 0x000000040c077981 */ /* 0x0002a2000c2e1900 */
[----:B------:R-:W-:Y:S01]  /*0410*/  IMAD.SHL.U32 R9, R27, 0x2, RZ ;  /* 0x000000021b097824 */ /* 0x000fe200078e00ff */
[----:B------:R-:W-:-:S02]  /*0420*/  IADD3.X R11, R3, UR9, RZ, P1, !PT ;  /* 0x00000009030b7c10 */ /* 0x000fc40008ffe4ff */
[----:B------:R-:W-:Y:S02]  /*0430*/  IADD3.X R15, R6, UR9, RZ, P2, !PT ;  /* 0x00000009060f7c10 */ /* 0x000fe400097fe4ff */
[----:B------:R-:W-:Y:S01]  /*0440*/  SHF.L.U64.HI R27, R27, 0x1, R22 ;  /* 0x000000011b1b7819 */ /* 0x000fe20000010216 */
[----:B------:R3:W4:Y:S01]  /*0450*/  LDG.E.EL R8, desc[UR4][R10.64] ;  /* 0x000000040a087981 */ /* 0x000722000c2e1900 */
[C-C-:B------:R-:W-:Y:S01]  /*0460*/  IADD3 R18, P0, P1, R9.reuse, R18, R17.reuse ;  /* 0x0000001209127210 */ /* 0x140fe2000791e011 */
[----:B-1----:R-:W1:Y:S01]  /*0470*/  LDC.64 R12, c[0x0][0x240] ;  /* 0x00009000ff0c7b82 */ /* 0x002e620000000a00 */
[----:B------:R-:W-:Y:S02]  /*0480*/  IADD3 R20, P2, P3, R9, R20, R17 ;  /* 0x0000001409147210 */ /* 0x000fe40007b5e011 */
[C-C-:B------:R-:W-:Y:S01]  /*0490*/  IADD3.X R25, R27.reuse, R19, R16.reuse, P0, P1 ;  /* 0x000000131b197210 */ /* 0x140fe200007e2410 */
[----:B------:R-:W-:Y:S01]  /*04a0*/  IMAD.SHL.U32 R24, R18, 0x4, RZ ;  /* 0x0000000412187824 */ /* 0x000fe200078e00ff */
[----:B------:R-:W-:Y:S01]  /*04b0*/  IADD3.X R27, R27, R21, R16, P2, P3 ;  /* 0x000000151b1b7210 */ /* 0x000fe200017e6410 */
[----:B------:R-:W-:Y:S01]  /*04c0*/  IMAD.SHL.U32 R26, R20, 0x4, RZ ;  /* 0x00000004141a7824 */ /* 0x000fe200078e00ff */
[----:B------:R-:W-:Y:S01]  /*04d0*/  IADD3 R16, P0, R5, UR6, RZ ;  /* 0x0000000605107c10 */ /* 0x000fe2000ff1e0ff */
[----:B---3--:R-:W3:Y:S01]  /*04e0*/  LDC.64 R10, c[0x0][0x250] ;  /* 0x00009400ff0a7b82 */ /* 0x008ee20000000a00 */
[----:B------:R-:W-:Y:S01]  /*04f0*/  SHF.L.U64.HI R25, R18, 0x2, R25 ;  /* 0x0000000212197819 */ /* 0x000fe20000010219 */
[----:B------:R5:W2:Y:S01]  /*0500*/  LDG.E.EL R9, desc[UR4][R14.64] ;  /* 0x000000040e097981 */ /* 0x000aa2000c2e1900 */
[----:B------:R-:W-:-:S02]  /*0510*/  IADD3 R18, P1, R24, UR8, RZ ;  /* 0x0000000818127c10 */ /* 0x000fc4000ff3e0ff */
[----:B------:R-:W-:Y:S02]  /*0520*/  IADD3.X R17, R6, UR7, RZ, P0, !PT ;  /* 0x0000000706117c10 */ /* 0x000fe400087fe4ff */
[----:B------:R-:W-:Y:S02]  /*0530*/  SHF.L.U64.HI R27, R20, 0x2, R27 ;  /* 0x00000002141b7819 */ /* 0x000fe4000001021b */
[----:B------:R-:W-:Y:S01]  /*0540*/  IADD3.X R19, R25, UR9, RZ, P1, !PT ;  /* 0x0000000919137c10 */ /* 0x000fe20008ffe4ff */
[----:B------:R-:W2:Y:S01]  /*0550*/  LDG.E.EL R16, desc[UR4][R16.64] ;  /* 0x0000000410107981 */ /* 0x000ea2000c2e1900 */
[----:B-----5:R-:W-:Y:S02]  /*0560*/  IADD3 R14, P0, R26, UR8, RZ ;  /* 0x000000081a0e7c10 */ /* 0x020fe4000ff1e0ff */
[----:B------:R-:W-:Y:S01]  /*0570*/  IADD3 R22, P1, R26, UR6, RZ ;  /* 0x000000061a167c10 */ /* 0x000fe2000ff3e0ff */
[----:B------:R-:W5:Y:S01]  /*0580*/  LDG.E.EL R18, desc[UR4][R18.64] ;  /* 0x0000000412127981 */ /* 0x000f62000c2e1900 */
[----:B------:R-:W-:-:S02]  /*0590*/  IADD3.X R15, R27, UR9, RZ, P0, !PT ;  /* 0x000000091b0f7c10 */ /* 0x000fc400087fe4ff */
[----:B------:R-:W-:Y:S02]  /*05a0*/  IADD3 R20, P0, R24, UR6, RZ ;  /* 0x0000000618147c10 */ /* 0x000fe4000ff1e0ff */
[----:B------:R-:W-:Y:S01]  /*05b0*/  IADD3.X R23, R27, UR7, RZ, P1, !PT ;  /* 0x000000071b177c10 */ /* 0x000fe20008ffe4ff */
[----:B-1----:R-:W-:Y:S01]  /*05c0*/  IMAD.WIDE R12, R29, 0x4, R12 ;  /* 0x000000041d0c7825 */ /* 0x002fe200078e020c */
[----:B------:R-:W-:Y:S01]  /*05d0*/  IADD3.X R21, R25, UR7, RZ, P0, !PT ;  /* 0x0000000719157c10 */ /* 0x000fe200087fe4ff */
[----:B------:R-:W5:Y:S01]  /*05e0*/  LDG.E.EL R14, desc[UR4][R14.64] ;  /* 0x000000040e0e7981 */ /* 0x000f62000c2e1900 */
[----:B------:R-:W-:-:S03]  /*05f0*/  ULDC.64 UR6, c[0x0][0x258] ;  /* 0x0000960000067ab9 */ /* 0x000fc60000000a00 */
[----:B------:R-:W5:Y:S04]  /*0600*/  LDG.E.EL R20, desc[UR4][R20.64] ;  /* 0x0000000414147981 */ /* 0x000f68000c2e1900 */
[----:B------:R-:W5:Y:S01]  /*0610*/  LDG.E.EL R23, desc[UR4][R22.64] ;  /* 0x0000000416177981 */ /* 0x000f62000c2e1900 */
[----:B---3--:R-:W-:-:S03]  /*0620*/  IMAD.WIDE R10, R0, 0x4, R10 ;  /* 0x00000004000a7825 */ /* 0x008fc600078e020a */
[----:B------:R-:W3:Y:S04]  /*0630*/  LDG.E.EL R12, desc[UR4][R12.64] ;  /* 0x000000040c0c7981 */ /* 0x000ee8000c2e1900 */
[----:B------:R1:W3:Y:S01]  /*0640*/  LDG.E.EL R0, desc[UR4][R10.64] ;  /* 0x000000040a007981 */ /* 0x0002e2000c2e1900 */
[----:B------:R-:W-:Y:S02]  /*0650*/  IADD3 R28, P0, R4, UR6, RZ ;  /* 0x00000006041c7c10 */ /* 0x000fe4000ff1e0ff */
[----:B------:R-:W-:Y:S02]  /*0660*/  IADD3 R24, P1, R24, UR6, RZ ;  /* 0x0000000618187c10 */ /* 0x000fe4000ff3e0ff */
[----:B------:R-:W-:Y:S01]  /*0670*/  IADD3.X R29, R3, UR7, RZ, P0, !PT ;  /* 0x00000007031d7c10 */ /* 0x000fe200087fe4ff */
[----:B-1----:R-:W1:Y:S01]  /*0680*/  LDC.64 R10, c[0x0][0x268] ;  /* 0x00009a00ff0a7b82 */ /* 0x002e620000000a00 */
[----:B------:R-:W-:-:S03]  /*0690*/  IADD3.X R25, R25, UR7, RZ, P1, !PT ;  /* 0x0000000719197c10 */ /* 0x000fc60008ffe4ff */
[----:B------:R-:W3:Y:S01]  /*06a0*/  LDG.E.EL R28, desc[UR4][R28.64] ;  /* 0x000000041c1c7981 */ /* 0x000ee2000c2e1900 */
[----:B------:R-:W-:Y:S02]  /*06b0*/  IADD3 R4, P0, R5, UR6, RZ ;  /* 0x0000000605047c10 */ /* 0x000fe4000ff1e0ff */
[----:B------:R-:W-:Y:S01]  /*06c0*/  IADD3 R26, P1, R26, UR6, RZ ;  /* 0x000000061a1a7c10 */ /* 0x000fe2000ff3e0ff */
[----:B------:R-:W3:Y:S01]  /*06d0*/  LDG.E.EL R24, desc[UR4][R24.64] ;  /* 0x0000000418187981 */ /* 0x000ee2000c2e1900 */
[----:B------:R-:W-:Y:S02]  /*06e0*/  IADD3.X R5, R6, UR7, RZ, P0, !PT ;  /* 0x0000000706057c10 */ /* 0x000fe400087fe4ff */
[----:B------:R-:W-:-:S03]  /*06f0*/  IADD3.X R27, R27, UR7, RZ, P1, !PT ;  /* 0x000000071b1b7c10 */ /* 0x000fc60008ffe4ff */
[----:B------:R1:W3:Y:S04]  /*0700*/  LDG.E.EL R4, desc[UR4][R4.64] ;  /* 0x0000000404047981 */ /* 0x0002e8000c2e1900 */
[----:B------:R-:W3:Y:S01]  /*0710*/  LDG.E.EL R26, desc[UR4][R26.64] ;  /* 0x000000041a1a7981 */ /* 0x000ee2000c2e1900 */
[----:B-1----:R-:W-:-:S06]  /*0720*/  IMAD.WIDE R10, R2, 0x4, R10 ;  /* 0x00000004020a7825 */ /* 0x002fcc00078e020a */
[----:B------:R1:W3:Y:S01]  /*0730*/  LDG.E R10, desc[UR4][R10.64] ;  /* 0x000000040a0a7981 */ /* 0x0002e2000c1e1900 */
[----:B----4-:R-:W-:-:S04]  /*0740*/  FADD R8, RZ, -R8 ;  /* 0x80000008ff087221 */ /* 0x010fc80000000000 */
[----:B------:R-:W-:-:S05]  /*0750*/  FMUL R8, R8, 1.4426950216293334961 ;  /* 0x3fb8aa3b08087820 */ /* 0x000fca0000400000 */
[----:B------:R-:W-:Y:S01]  /*0760*/  FSETP.GEU.AND P0, PT, R8, -126, PT ;  /* 0xc2fc00000800780b */ /* 0x000fe20003f0e000 */
[----:B--2---:R-:W-:-:S04]  /*0770*/  FADD R9, RZ, -R9 ;  /* 0x80000009ff097221 */ /* 0x004fc80000000000 */
[----:B------:R-:W-:Y:S01]  /*0780*/  FMUL R9, R9, 1.4426950216293334961 ;  /* 0x3fb8aa3b09097820 */ /* 0x000fe20000400000 */
[----:B-----5:R-:W-:Y:S01]  /*0790*/  FADD R18, RZ, -R18 ;  /* 0x80000012ff127221 */ /* 0x020fe20000000000 */
[----:B------:R-:W-:-:S03]  /*07a0*/  FADD R16, -R7, R16 ;  /* 0x0000001007107221 */ /* 0x000fc60000000100 */
[----:B------:R-:W-:-:S03]  /*07b0*/  FMUL R18, R18, 1.4426950216293334961 ;  /* 0x3fb8aa3b12127820 */ /* 0x000fc60000400000 */
[----:B------:R-:W-:Y:S01]  /*07c0*/  @!P0 FMUL R8, R8, 0.5 ;  /* 0x3f00000008088820 */ /* 0x000fe20000400000 */
[----:B------:R-:W-:Y:S01]  /*07d0*/  FADD R14, RZ, -R14 ;  /* 0x8000000eff0e7221 */ /* 0x000fe20000000000 */
[----:B------:R-:W-:Y:S02]  /*07e0*/  FSETP.GEU.AND P2, PT, R18, -126, PT ;  /* 0xc2fc00001200780b */ /* 0x000fe40003f4e000 */
[----:B------:R-:W-:Y:S01]  /*07f0*/  FSETP.GEU.AND P1, PT, R9, -126, PT ;  /* 0xc2fc00000900780b */ /* 0x000fe20003f2e000 */
[----:B------:R-:W-:Y:S01]  /*0800*/  FMUL R14, R14, 1.4426950216293334961 ;  /* 0x3fb8aa3b0e0e7820 */ /* 0x000fe20000400000 */
[----:B------:R-:W-:Y:S01]  /*0810*/  FADD R23, -R20, R23 ;  /* 0x0000001714177221 */ /* 0x000fe20000000100 */
[----:B---3--:R-:W-:-:S03]  /*0820*/  FFMA R7, R12, R16, R7 ;  /* 0x000000100c077223 */ /* 0x008fc60000000007 */
[----:B------:R-:W-:Y:S01]  /*0830*/  FFMA R20, R12, R23, R20 ;  /* 0x000000170c147223 */ /* 0x000fe20000000014 */
[----:B------:R-:W2:Y:S01]  /*0840*/  MUFU.EX2 R8, R8 ;  /* 0x0000000800087308 */ /* 0x000ea20000000800 */
[----:B------:R-:W-:Y:S02]  /*0850*/  FSETP.GEU.AND P3, PT, R14, -126, PT ;  /* 0xc2fc00000e00780b */ /* 0x000fe40003f6e000 */
[----:B------:R-:W-:-:S04]  /*0860*/  FADD R20, -R7, R20 ;  /* 0x0000001407147221 */ /* 0x000fc80000000100 */
[----:B------:R-:W-:Y:S01]  /*0870*/  FFMA R20, R0, R20, R7 ;  /* 0x0000001400147223 */ /* 0x000fe20000000007 */
[----:B------:R-:W-:Y:S01]  /*0880*/  @!P2 FMUL R18, R18, 0.5 ;  /* 0x3f0000001212a820 */ /* 0x000fe20000400000 */
[----:B------:R-:W-:Y:S02]  /*0890*/  @!P1 FMUL R9, R9, 0.5 ;  /* 0x3f00000009099820 */ /* 0x000fe40000400000 */
[----:B------:R-:W-:Y:S01]  /*08a0*/  FADD R20, RZ, -R20 ;  /* 0x80000014ff147221 */ /* 0x000fe20000000000 */
[----:B------:R-:W3:Y:S03]  /*08b0*/  MUFU.EX2 R3, R18 ;  /* 0x0000001200037308 */ /* 0x000ee60000000800 */
[----:B------:R-:W-:Y:S01]  /*08c0*/  FMUL R20, R20, 1.4426950216293334961 ;  /* 0x3fb8aa3b14147820 */ /* 0x000fe20000400000 */
[----:B------:R-:W-:Y:S01]  /*08d0*/  @!P3 FMUL R14, R14, 0.5 ;  /* 0x3f0000000e0eb820 */ /* 0x000fe20000400000 */
[----:B--2---:R-:W-:-:S03]  /*08e0*/  @!P0 FMUL R8, R8, R8 ;  /* 0x0000000808088220 */ /* 0x004fc60000400000 */
[----:B------:R-:W2:Y:S01]  /*08f0*/  MUFU.EX2 R9, R9 ;  /* 0x0000000900097308 */ /* 0x000ea20000000800 */
[----:B------:R-:W-:-:S07]  /*0900*/  FSETP.GEU.AND P0, PT, R20, -126, PT ;  /* 0xc2fc00001400780b */ /* 0x000fce0003f0e000 */
[----:B------:R-:W4:Y:S01]  /*0910*/  MUFU.EX2 R7, R14 ;  /* 0x0000000e00077308 */ /* 0x000f220000000800 */
[----:B------:R-:W-:Y:S01]  /*0920*/  FADD R8, R8, 1 ;  /* 0x3f80000008087421 */ /* 0x000fe20000000000 */
[----:B---3--:R-:W-:-:S04]  /*0930*/  @!P2 FMUL R3, R3, R3 ;  /* 0x000000030303a220 */ /* 0x008fc80000400000 */
[----:B------:R-:W-:Y:S01]  /*0940*/  @!P0 FMUL R20, R20, 0.5 ;  /* 0x3f00000014148820 */ /* 0x000fe20000400000 */
[----:B--2---:R-:W-:Y:S01]  /*0950*/  @!P1 FMUL R9, R9, R9 ;  /* 0x0000000909099220 */ /* 0x004fe20000400000 */
[----:B------:R-:W-:Y:S01]  /*0960*/  FADD R6, R3, 1 ;  /* 0x3f80000003067421 */ /* 0x000fe20000000000 */
[----:B------:R-:W-:Y:S01]  /*0970*/  FSETP.GT.AND P1, PT, R8, 8.50705917302346158658e+37, PT ;  /* 0x7e8000000800780b */ /* 0x000fe20003f24000 */
[----:B0-----:R-:W0:Y:S01]  /*0980*/  MUFU.EX2 R5, R20 ;  /* 0x0000001400057308 */ /* 0x001e220000000800 */
[----:B----4-:R-:W-:Y:S02]  /*0990*/  @!P3 FMUL R7, R7, R7 ;  /* 0x000000070707b220 */ /* 0x010fe40000400000 */
[----:B------:R-:W-:Y:S01]  /*09a0*/  FSETP.GT.AND P4, PT, R6, 8.50705917302346158658e+37, PT ;  /* 0x7e8000000600780b */ /* 0x000fe20003f84000 */
[----:B------:R-:W-:Y:S01]  /*09b0*/  FADD R9, R9, 1 ;  /* 0x3f80000009097421 */ /* 0x000fe20000000000 */
[----:B------:R-:W-:-:S04]  /*09c0*/  FADD R16, R7, 1 ;  /* 0x3f80000007107421 */ /* 0x000fc80000000000 */
[----:B------:R-:W-:Y:S02]  /*09d0*/  FSETP.GT.AND P2, PT, R9, 8.50705917302346158658e+37, PT ;  /* 0x7e8000000900780b */ /* 0x000fe40003f44000 */
[----:B------:R-:W-:Y:S01]  /*09e0*/  FSETP.GT.AND P3, PT, R16, 8.50705917302346158658e+37, PT ;  /* 0x7e8000001000780b */ /* 0x000fe20003f64000 */
[----:B------:R-:W-:Y:S01]  /*09f0*/  @P1 FMUL R8, R8, 0.25 ;  /* 0x3e80000008081820 */ /* 0x000fe20000400000 */
[----:B0-----:R-:W-:-:S03]  /*0a00*/  @!P0 FMUL R5, R5, R5 ;  /* 0x0000000505058220 */ /* 0x001fc60000400000 */
[----:B------:R-:W-:Y:S02]  /*0a10*/  @P4 FMUL R6, R6, 0.25 ;  /* 0x3e80000006064820 */ /* 0x000fe40000400000 */
[----:B------:R-:W0:Y:S01]  /*0a20*/  MUFU.RCP R8, R8 ;  /* 0x0000000800087308 */ /* 0x000e220000001000 */
[----:B------:R-:W-:Y:S01]  /*0a30*/  FADD R5, R5, 1 ;  /* 0x3f80000005057421 */ /* 0x000fe20000000000 */
[----:B------:R-:W-:Y:S02]  /*0a40*/  IMAD.MOV.U32 R3, RZ, RZ, 0x3e800000 ;  /* 0x3e800000ff037424 */ /* 0x000fe400078e00ff */
[----:B------:R-:W-:Y:S02]  /*0a50*/  @P2 FMUL R9, R9, 0.25 ;  /* 0x3e80000009092820 */ /* 0x000fe40000400000 */
[----:B------:R-:W-:Y:S02]  /*0a60*/  @P3 FMUL R16, R16, 0.25 ;  /* 0x3e80000010103820 */ /* 0x000fe40000400000 */
[----:B------:R-:W2:Y:S01]  /*0a70*/  MUFU.RCP R6, R6 ;  /* 0x0000000600067308 */ /* 0x000ea20000001000 */
[----:B------:R-:W-:-:S02]  /*0a80*/  FSETP.GT.AND P0, PT, R5, 8.50705917302346158658e+37, PT ;  /* 0x7e8000000500780b */ /* 0x000fc40003f04000 */
[----:B------:R-:W-:-:S05]  /*0a90*/  FSEL R7, R3, 1, P1 ;  /* 0x3f80000003077808 */ /* 0x000fca0000800000 */
[----:B------:R3:W4:Y:S01]  /*0aa0*/  MUFU.RCP R13, R9 ;  /* 0x00000009000d7308 */ /* 0x0007220000001000 */
[----:B0-----:R-:W-:-:S07]  /*0ab0*/  FMUL R7, R8, R7 ;  /* 0x0000000708077220 */ /* 0x001fce0000400000 */
[----:B------:R-:W0:Y:S01]  /*0ac0*/  MUFU.RCP R16, R16 ;  /* 0x0000001000107308 */ /* 0x000e220000001000 */
[C---:B---3--:R-:W-:Y:S01]  /*0ad0*/  FSEL R9, R3.reuse, 1, P4 ;  /* 0x3f80000003097808 */ /* 0x048fe20002000000 */
[----:B-1----:R-:W-:Y:S01]  /*0ae0*/  FMUL R11, R28, R7 ;  /* 0x000000071c0b7220 */ /* 0x002fe20000400000 */
[----:B------:R-:W-:Y:S01]  /*0af0*/  FSEL R14, R3, 1, P2 ;  /* 0x3f800000030e7808 */ /* 0x000fe20001000000 */
[----:B------:R-:W-:Y:S01]  /*0b00*/  @P0 FMUL R5, R5, 0.25 ;  /* 0x3e80000005050820 */ /* 0x000fe20000400000 */
[----:B------:R-:W-:Y:S01]  /*0b10*/  FSEL R17, R3, 1, P3 ;  /* 0x3f80000003117808 */ /* 0x000fe20001800000 */
[----:B--2---:R-:W-:Y:S02]  /*0b20*/  FMUL R15, R6, R9 ;  /* 0x00000009060f7220 */ /* 0x004fe40000400000 */
[----:B------:R-:W1:Y:S01]  /*0b30*/  LDC.64 R8, c[0x0][0x210] ;  /* 0x00008400ff087b82 */ /* 0x000e620000000a00 */
[----:B----4-:R-:W-:Y:S01]  /*0b40*/  FMUL R13, R13, R14 ;  /* 0x0000000e0d0d7220 */ /* 0x010fe20000400000 */
[----:B------:R-:W-:Y:S01]  /*0b50*/  FMUL R15, R24, R15 ;  /* 0x0000000f180f7220 */ /* 0x000fe20000400000 */
[----:B------:R-:W2:Y:S05]  /*0b60*/  MUFU.RCP R5, R5 ;  /* 0x0000000500057308 */ /* 0x000eaa0000001000 */
[----:B------:R-:W3:Y:S01]  /*0b70*/  LDC.64 R6, c[0x0][0x218] ;  /* 0x00008600ff067b82 */ /* 0x000ee20000000a00 */
[----:B0-----:R-:W-:Y:S01]  /*0b80*/  FMUL R16, R16, R17 ;  /* 0x0000001110107220 */ /* 0x001fe20000400000 */
[----:B------:R-:W-:-:S03]  /*0b90*/  FFMA R4, R4, R13, -R11 ;  /* 0x0000000d04047223 */ /* 0x000fc6000000080b */
[----:B------:R-:W-:Y:S01]  /*0ba0*/  FFMA R16, R26, R16, -R15 ;  /* 0x000000101a107223 */ /* 0x000fe2000000080f */
[----:B------:R-:W-:-:S03]  /*0bb0*/  FFMA R11, R12, R4, R11 ;  /* 0x000000040c0b7223 */ /* 0x000fc6000000000b */
[----:B------:R-:W-:Y:S01]  /*0bc0*/  FFMA R16, R12, R16, R15 ;  /* 0x000000100c107223 */ /* 0x000fe2000000000f */
[----:B------:R-:W-:-:S03]  /*0bd0*/  FSEL R4, R3, 1, P0 ;  /* 0x3f80000003047808 */ /* 0x000fc60000000000 */
[----:B------:R-:W-:Y:S02]  /*0be0*/  FADD R16, -R11, R16 ;  /* 0x000000100b107221 */ /* 0x000fe40000000100 */
[----:B--2---:R-:W-:Y:S02]  /*0bf0*/  FMUL R3, R5, R4 ;  /* 0x0000000405037220 */ /* 0x004fe40000400000 */
[----:B------:R-:W-:Y:S01]  /*0c00*/  FFMA R11, R0, R16, R11 ;  /* 0x00000010000b7223 */ /* 0x000fe2000000000b */
[----:B-1----:R-:W-:-:S04]  /*0c10*/  IMAD.WIDE R8, R2, 0x4, R8 ;  /* 0x0000000402087825 */ /* 0x002fc800078e0208 */
[----:B------:R-:W-:Y:S01]  /*0c20*/  FFMA R11, R10, R3, R11 ;  /* 0x000000030a0b7223 */ /* 0x000fe2000000000b */
[----:B---3--:R-:W-:Y:S01]  /*0c30*/  IMAD.WIDE R6, R2, 0x4, R6 ;  /* 0x0000000402067825 */ /* 0x008fe200078e0206 */
[----:B------:R-:W-:Y:S04]  /*0c40*/  STG.E desc[UR4][R8.64], R3 ;  /* 0x0000000308007986 */ /* 0x000fe8000c101904 */
[----:B------:R-:W-:Y:S01]  /*0c50*/  STG.E desc[UR4][R6.64], R11 ;  /* 0x0000000b06007986 */ /* 0x000fe2000c101904 */
[----:B------:R-:W-:Y:S05]  /*0c60*/  EXIT ;  /* 0x000000000000794d */ /* 0x000fea0003800000 */
.L_x_0:
[----:B------:R-:W-:-:S00]  /*0c70*/  BRA `(.L_x_0) ;  /* 0xfffffffc00fc7947 */ /* 0x000fc0000383ffff */
[----:B------:R-:W-:-:S00]  /*0c80*/  NOP ;  /* 0x0000000000007918 */ /* 0x000fc00000000000 */
[----:B------:R-:W-:-:S00]  /*0c90*/  NOP ;  /* 0x0000000000007918 */ /* 0x000fc00000000000 */
[----:B------:R-:W-:-:S00]  /*0ca0*/  NOP ;  /* 0x0000000000007918 */ /* 0x000fc00000000000 */
[----:B------:R-:W-:-:S00]  /*0cb0*/  NOP ;  /* 0x0000000000007918 */ /* 0x000fc00000000000 */
[----:B------:R-:W-:-:S00]  /*0cc0*/  NOP ;  /* 0x0000000000007918 */ /* 0x000fc00000000000 */
[----:B------:R-:W-:-:S00]  /*0cd0*/  NOP ;  /* 0x0000000000007918 */ /* 0x000fc00000000000 */
[----:B------:R-:W-:-:S00]  /*0ce0*/  NOP ;  /* 0x0000000000007918 */ /* 0x000fc00000000000 */
[----:B------:R-:W-:-:S00]  /*0cf0*/  NOP ;  /* 0x0000000000007918 */ /* 0x000fc00000000000 */
.L_x_1:


//--------------------- .nv.constant0.triton_poi_fused__unsafe_index_add_mul_sigmoid_sub_37 --------------------------
	.section	.nv.constant0.triton_poi_fused__unsafe_index_add_mul_sigmoid_sub_37,"a",@progbits
	.sectionflags	@""
	.align	4
.nv.constant0.triton_poi_fused__unsafe_index_add_mul_sigmoid_sub_37:
	.zero		628
